//
// Generated by NVIDIA NVVM Compiler
//
// Compiler Build ID: CL-36424714
// Cuda compilation tools, release 13.0, V13.0.88
// Based on NVVM 20.0.0
//

.version 9.0
.target sm_100
.address_size 64

	// .globl	_Z11breakingrsayyPyi
.global .attribute(.managed) .align 4 .u32 messagenum;

.visible .entry _Z11breakingrsayyPyi(
	.param .u64 _Z11breakingrsayyPyi_param_0,
	.param .u64 _Z11breakingrsayyPyi_param_1,
	.param .u64 .ptr .align 1 _Z11breakingrsayyPyi_param_2,
	.param .u32 _Z11breakingrsayyPyi_param_3
)
{
	.reg .pred 	%p<9>;
	.reg .b32 	%r<24>;
	.reg .b64 	%rd<32>;

	ld.param.u64 	%rd17, [_Z11breakingrsayyPyi_param_0];
	ld.param.u64 	%rd18, [_Z11breakingrsayyPyi_param_1];
	ld.param.u64 	%rd19, [_Z11breakingrsayyPyi_param_2];
	ld.param.u32 	%r6, [_Z11breakingrsayyPyi_param_3];
	mov.u32 	%r7, %ctaid.x;
	mov.u32 	%r1, %ntid.x;
	mov.u32 	%r8, %tid.x;
	mad.lo.s32 	%r9, %r7, %r1, %r8;
	cvt.u64.u32 	%rd28, %r9;
	setp.le.u64 	%p1, %rd18, %rd28;
	@%p1 bra 	$L__BB0_14;
	mov.u32 	%r10, %nctaid.x;
	mul.lo.s32 	%r11, %r1, %r10;
	cvt.s64.s32 	%rd2, %r11;
	ld.global.u32 	%r23, [messagenum];
	cvta.to.global.u64 	%rd3, %rd19;
	cvt.u32.u64 	%r12, %rd18;
$L__BB0_2:
	or.b64  	%rd20, %rd28, %rd18;
	and.b64  	%rd21, %rd20, -4294967296;
	setp.ne.s64 	%p2, %rd21, 0;
	@%p2 bra 	$L__BB0_4;
	cvt.u32.u64 	%r13, %rd28;
	rem.u32 	%r14, %r13, %r12;
	cvt.u64.u32 	%rd29, %r14;
	bra.uni 	$L__BB0_5;
$L__BB0_4:
	rem.u64 	%rd29, %rd28, %rd18;
$L__BB0_5:
	mul.lo.s64 	%rd8, %rd29, %rd28;
	or.b64  	%rd22, %rd8, %rd18;
	and.b64  	%rd23, %rd22, -4294967296;
	setp.ne.s64 	%p3, %rd23, 0;
	@%p3 bra 	$L__BB0_7;
	cvt.u32.u64 	%r16, %rd8;
	rem.u32 	%r17, %r16, %r12;
	cvt.u64.u32 	%rd30, %r17;
	bra.uni 	$L__BB0_8;
$L__BB0_7:
	rem.u64 	%rd30, %rd8, %rd18;
$L__BB0_8:
	mul.lo.s64 	%rd12, %rd30, %rd28;
	or.b64  	%rd24, %rd12, %rd18;
	and.b64  	%rd25, %rd24, -4294967296;
	setp.ne.s64 	%p4, %rd25, 0;
	@%p4 bra 	$L__BB0_10;
	cvt.u32.u64 	%r19, %rd12;
	rem.u32 	%r20, %r19, %r12;
	cvt.u64.u32 	%rd31, %r20;
	bra.uni 	$L__BB0_11;
$L__BB0_10:
	rem.u64 	%rd31, %rd12, %rd18;
$L__BB0_11:
	setp.ne.s64 	%p5, %rd31, %rd17;
	setp.ge.u32 	%p6, %r23, %r6;
	or.pred  	%p7, %p5, %p6;
	@%p7 bra 	$L__BB0_13;
	atom.global.add.u32 	%r21, [messagenum], 1;
	mul.wide.u32 	%rd26, %r21, 8;
	add.s64 	%rd27, %rd3, %rd26;
	st.global.u64 	[%rd27], %rd28;
	ld.global.u32 	%r23, [messagenum];
$L__BB0_13:
	add.s64 	%rd28, %rd28, %rd2;
	setp.lt.u64 	%p8, %rd28, %rd18;
	@%p8 bra 	$L__BB0_2;
$L__BB0_14:
	ret;

}


// ===== COMPILED SASS (sm_100) =====

	.target	sm_100

	.elftype	@"ET_EXEC"


//--------------------- .note.nv.tkinfo           --------------------------
	.section	.note.nv.tkinfo,"",@"SHT_NOTE"
	.sectionflags	@"SHF_NOTE_NV_TKINFO"
	.tkinfo
        /*0018*/ 	.word	0x00000002
        /*0030*/ 	.string	""
        /*0030*/ 	.string	"ptxas"
        /*0030*/ 	.string	"Cuda compilation tools, release 13.0, V13.0.88"
        /*0030*/ 	.string	"Build cuda_13.0.r13.0/compiler.36424714_0"
        /*0030*/ 	.string	"-arch sm_100 -m 64 "



//--------------------- .note.nv.cuinfo           --------------------------
	.section	.note.nv.cuinfo,"",@"SHT_NOTE"
	.sectionflags	@"SHF_NOTE_NV_CUINFO"
        /*0018*/ 	.short	0x0002
        /*001a*/ 	.short	0x0064
        /*001c*/ 	.short	0x0082
	.zero		2


//--------------------- .nv.info                  --------------------------
	.section	.nv.info,"",@"SHT_CUDA_INFO"
	.align	4


	//----- nvinfo : EIATTR_REGCOUNT
	.align		4
        /*0000*/ 	.byte	0x04, 0x2f
        /*0002*/ 	.short	(.L_2 - .L_1)
	.align		4
.L_1:
        /*0004*/ 	.word	index@(_Z11breakingrsayyPyi)
        /*0008*/ 	.word	0x00000018


	//----- nvinfo : EIATTR_FRAME_SIZE
	.align		4
.L_2:
        /*000c*/ 	.byte	0x04, 0x11
        /*000e*/ 	.short	(.L_4 - .L_3)
	.align		4
.L_3:
        /*0010*/ 	.word	index@($__internal_0_$__cuda_sm20_rem_u64)
        /*0014*/ 	.word	0x00000000


	//----- nvinfo : EIATTR_FRAME_SIZE
	.align		4
.L_4:
        /*0018*/ 	.byte	0x04, 0x11
        /*001a*/ 	.short	(.L_6 - .L_5)
	.align		4
.L_5:
        /*001c*/ 	.word	index@(_Z11breakingrsayyPyi)
        /*0020*/ 	.word	0x00000000


	//----- nvinfo : EIATTR_MIN_STACK_SIZE
	.align		4
.L_6:
        /*0024*/ 	.byte	0x04, 0x12
        /*0026*/ 	.short	(.L_8 - .L_7)
	.align		4
.L_7:
        /*0028*/ 	.word	index@(_Z11breakingrsayyPyi)
        /*002c*/ 	.word	0x00000000
.L_8:


//--------------------- .nv.compat                --------------------------
	.section	.nv.compat,"",@"SHT_CUDA_COMPAT_INFO"
	.align	4
        /*0000*/ 	.byte	0x02, 0x09, 0x00, 0x00, 0x02, 0x02, 0x01, 0x00, 0x02, 0x05, 0x05, 0x00, 0x03, 0x07, 0x01, 0x01
        /*0010*/ 	.byte	0x02, 0x03, 0x00, 0x00, 0x02, 0x06, 0x01, 0x00, 0x04, 0x0b, 0x08, 0x00, 0x09, 0x00, 0x00, 0x00
        /*0020*/ 	.byte	0x00, 0x00, 0x00, 0x00


//--------------------- .nv.info._Z11breakingrsayyPyi --------------------------
	.section	.nv.info._Z11breakingrsayyPyi,"",@"SHT_CUDA_INFO"
	.sectionflags	@""
	.align	4


	//----- nvinfo : EIATTR_CUDA_API_VERSION
	.align		4
        /*0000*/ 	.byte	0x04, 0x37
        /*0002*/ 	.short	(.L_10 - .L_9)
.L_9:
        /*0004*/ 	.word	0x00000082


	//----- nvinfo : EIATTR_KPARAM_INFO
	.align		4
.L_10:
        /*0008*/ 	.byte	0x04, 0x17
        /*000a*/ 	.short	(.L_12 - .L_11)
.L_11:
        /*000c*/ 	.word	0x00000000
        /*0010*/ 	.short	0x0003
        /*0012*/ 	.short	0x0018
        /*0014*/ 	.byte	0x00, 0xf0, 0x11, 0x00


	//----- nvinfo : EIATTR_KPARAM_INFO
	.align		4
.L_12:
        /*0018*/ 	.byte	0x04, 0x17
        /*001a*/ 	.short	(.L_14 - .L_13)
.L_13:
        /*001c*/ 	.word	0x00000000
        /*0020*/ 	.short	0x0002
        /*0022*/ 	.short	0x0010
        /*0024*/ 	.byte	0x00, 0xf5, 0x21, 0x00


	//----- nvinfo : EIATTR_KPARAM_INFO
	.align		4
.L_14:
        /*0028*/ 	.byte	0x04, 0x17
        /*002a*/ 	.short	(.L_16 - .L_15)
.L_15:
        /*002c*/ 	.word	0x00000000
        /*0030*/ 	.short	0x0001
        /*0032*/ 	.short	0x0008
        /*0034*/ 	.byte	0x00, 0xf0, 0x21, 0x00


	//----- nvinfo : EIATTR_KPARAM_INFO
	.align		4
.L_16:
        /*0038*/ 	.byte	0x04, 0x17
        /*003a*/ 	.short	(.L_18 - .L_17)
.L_17:
        /*003c*/ 	.word	0x00000000
        /*0040*/ 	.short	0x0000
        /*0042*/ 	.short	0x0000
        /*0044*/ 	.byte	0x00, 0xf0, 0x21, 0x00


	//----- nvinfo : EIATTR_SPARSE_MMA_MASK
	.align		4
.L_18:
        /*0048*/ 	.byte	0x03, 0x50
        /*004a*/ 	.short	0x0000


	//----- nvinfo : EIATTR_MAXREG_COUNT
	.align		4
        /*004c*/ 	.byte	0x03, 0x1b
        /*004e*/ 	.short	0x00ff


	//----- nvinfo : EIATTR_MERCURY_ISA_VERSION
	.align		4
        /*0050*/ 	.byte	0x03, 0x5f
        /*0052*/ 	.short	0x0101


	//----- nvinfo : EIATTR_INT_WARP_WIDE_INSTR_OFFSETS
	.align		4
        /*0054*/ 	.byte	0x04, 0x31
        /*0056*/ 	.short	(.L_20 - .L_19)


	//   ....[0]....
.L_19:
        /*0058*/ 	.word	0x00000790


	//   ....[1]....
        /*005c*/ 	.word	0x00000830


	//----- nvinfo : EIATTR_VRC_CTA_INIT_COUNT
	.align		4
.L_20:
        /*0060*/ 	.byte	0x02, 0x4a
	.zero		1
	.zero		1


	//----- nvinfo : EIATTR_EXIT_INSTR_OFFSETS
	.align		4
        /*0064*/ 	.byte	0x04, 0x1c
        /*0066*/ 	.short	(.L_22 - .L_21)


	//   ....[0]....
.L_21:
        /*0068*/ 	.word	0x00000080


	//   ....[1]....
        /*006c*/ 	.word	0x000008f0


	//----- nvinfo : EIATTR_CRS_STACK_SIZE
	.align		4
.L_22:
        /*0070*/ 	.byte	0x04, 0x1e
        /*0072*/ 	.short	(.L_24 - .L_23)
.L_23:
        /*0074*/ 	.word	0x00000000


	//----- nvinfo : EIATTR_CBANK_PARAM_SIZE
	.align		4
.L_24:
        /*0078*/ 	.byte	0x03, 0x19
        /*007a*/ 	.short	0x001c


	//----- nvinfo : EIATTR_PARAM_CBANK
	.align		4
        /*007c*/ 	.byte	0x04, 0x0a
        /*007e*/ 	.short	(.L_26 - .L_25)
	.align		4
.L_25:
        /*0080*/ 	.word	index@(.nv.constant0._Z11breakingrsayyPyi)
        /*0084*/ 	.short	0x0380
        /*0086*/ 	.short	0x001c


	//----- nvinfo : EIATTR_SW_WAR
	.align		4
.L_26:
        /*0088*/ 	.byte	0x04, 0x36
        /*008a*/ 	.short	(.L_28 - .L_27)
.L_27:
        /*008c*/ 	.word	0x00000008
.L_28:


//--------------------- .nv.callgraph             --------------------------
	.section	.nv.callgraph,"",@"SHT_CUDA_CALLGRAPH"
	.align	4
	.sectionentsize	8
	.align		4
        /*0000*/ 	.word	0x00000000
	.align		4
        /*0004*/ 	.word	0xffffffff
	.align		4
        /*0008*/ 	.word	0x00000000
	.align		4
        /*000c*/ 	.word	0xfffffffe
	.align		4
        /*0010*/ 	.word	0x00000000
	.align		4
        /*0014*/ 	.word	0xfffffffd
	.align		4
        /*0018*/ 	.word	0x00000000
	.align		4
        /*001c*/ 	.word	0xfffffffc


//--------------------- .nv.constant4             --------------------------
	.section	.nv.constant4,"a",@progbits
	.align	8
	.align		8
.nv.constant4:
        /*0000*/ 	.dword	messagenum


//--------------------- .text._Z11breakingrsayyPyi --------------------------
	.section	.text._Z11breakingrsayyPyi,"ax",@progbits
	.align	128
        .global         _Z11breakingrsayyPyi
        .type           _Z11breakingrsayyPyi,@function
        .size           _Z11breakingrsayyPyi,(.L_x_13 - _Z11breakingrsayyPyi)
        .other          _Z11breakingrsayyPyi,@"STO_CUDA_ENTRY STV_DEFAULT"
_Z11breakingrsayyPyi:
.text._Z11breakingrsayyPyi:
[----:B------:R-:W-:Y:S01]  /*0000*/  LDC R1, c[0x0][0x37c] ;  /* 0x0000df00ff017b82 */ /* 0x000fe20000000800 */
[----:B------:R-:W0:Y:S07]  /*0010*/  S2R R3, SR_TID.X ;  /* 0x0000000000037919 */ /* 0x000e2e0000002100 */
[----:B------:R-:W0:Y:S01]  /*0020*/  S2UR UR4, SR_CTAID.X ;  /* 0x00000000000479c3 */ /* 0x000e220000002500 */
[----:B------:R-:W1:Y:S07]  /*0030*/  LDCU.64 UR6, c[0x0][0x388] ;  /* 0x00007100ff0677ac */ /* 0x000e6e0008000a00 */
[----:B------:R-:W0:Y:S02]  /*0040*/  LDC R4, c[0x0][0x360] ;  /* 0x0000d800ff047b82 */ /* 0x000e240000000800 */
[----:B0-----:R-:W-:-:S05]  /*0050*/  IMAD R0, R4, UR4, R3 ;  /* 0x0000000404007c24 */ /* 0x001fca000f8e0203 */
[----:B-1----:R-:W-:-:S04]  /*0060*/  ISETP.GE.U32.AND P0, PT, R0, UR6, PT ;  /* 0x0000000600007c0c */ /* 0x002fc8000bf06070 */
[----:B------:R-:W-:-:S13]  /*0070*/  ISETP.GE.U32.AND.EX P0, PT, RZ, UR7, PT, P0 ;  /* 0x00000007ff007c0c */ /* 0x000fda000bf06100 */
[----:B------:R-:W-:Y:S05]  /*0080*/  @P0 EXIT ;  /* 0x000000000000094d */ /* 0x000fea0003800000 */
[----:B------:R-:W0:Y:S01]  /*0090*/  LDC.64 R8, c[0x4][RZ] ;  /* 0x01000000ff087b82 */ /* 0x000e220000000a00 */
[----:B------:R-:W0:Y:S01]  /*00a0*/  LDCU.64 UR4, c[0x0][0x358] ;  /* 0x00006b00ff0477ac */ /* 0x000e220008000a00 */
[----:B------:R-:W1:Y:S06]  /*00b0*/  LDCU UR6, c[0x0][0x370] ;  /* 0x00006e00ff0677ac */ /* 0x000e6c0008000800 */
[----:B------:R-:W2:Y:S01]  /*00c0*/  LDC.64 R2, c[0x0][0x390] ;  /* 0x0000e400ff027b82 */ /* 0x000ea20000000a00 */
[----:B------:R-:W3:Y:S01]  /*00d0*/  LDCU UR10, c[0x0][0x38c] ;  /* 0x00007180ff0a77ac */ /* 0x000ee20008000800 */
[----:B------:R-:W4:Y:S01]  /*00e0*/  LDCU UR11, c[0x0][0x388] ;  /* 0x00007100ff0b77ac */ /* 0x000f220008000800 */
[----:B------:R-:W0:Y:S01]  /*00f0*/  LDCU UR7, c[0x0][0x398] ;  /* 0x00007300ff0777ac */ /* 0x000e220008000800 */
[----:B------:R-:W0:Y:S02]  /*0100*/  LDCU.64 UR12, c[0x0][0x388] ;  /* 0x00007100ff0c77ac */ /* 0x000e240008000a00 */
[----:B0-----:R0:W5:Y:S01]  /*0110*/  LDG.E R8, desc[UR4][R8.64] ;  /* 0x0000000408087981 */ /* 0x001162000c1e1900 */
[----:B------:R-:W-:Y:S01]  /*0120*/  IMAD.MOV.U32 R5, RZ, RZ, RZ ;  /* 0x000000ffff057224 */ /* 0x000fe200078e00ff */
[----:B------:R-:W0:Y:S01]  /*0130*/  LDCU.64 UR8, c[0x0][0x380] ;  /* 0x00007000ff0877ac */ /* 0x000e220008000a00 */
[----:B-1-34-:R-:W-:-:S07]  /*0140*/  IMAD R4, R4, UR6, RZ ;  /* 0x0000000604047c24 */ /* 0x01afce000f8e02ff */
.L_x_11:
[----:B0-----:R-:W1:Y:S01]  /*0150*/  LDC R6, c[0x0][0x388] ;  /* 0x0000e200ff067b82 */ /* 0x001e620000000800 */
[----:B0-----:R-:W-:Y:S01]  /*0160*/  LOP3.LUT R9, R5, UR10, RZ, 0xfc, !PT ;  /* 0x0000000a05097c12 */ /* 0x001fe2000f8efcff */
[----:B------:R-:W-:Y:S05]  /*0170*/  YIELD ;  /* 0x0000000000007946 */ /* 0x000fea0003800000 */
[----:B------:R-:W-:Y:S01]  /*0180*/  ISETP.NE.U32.AND P0, PT, R9, RZ, PT ;  /* 0x000000ff0900720c */ /* 0x000fe20003f05070 */
[----:B------:R-:W0:Y:S01]  /*0190*/  LDC R7, c[0x0][0x38c] ;  /* 0x0000e300ff077b82 */ /* 0x000e220000000800 */
[----:B------:R-:W-:Y:S11]  /*01a0*/  BSSY.RECONVERGENT B0, `(.L_x_0) ;  /* 0x000001a000007945 */ /* 0x000ff60003800200 */
[----:B------:R-:W-:Y:S05]  /*01b0*/  @P0 BRA `(.L_x_1) ;  /* 0x0000000000500947 */ /* 0x000fea0003800000 */
[----:B------:R-:W3:Y:S01]  /*01c0*/  I2F.U32.RP R9, UR11 ;  /* 0x0000000b00097d06 */ /* 0x000ee20008209000 */
[----:B------:R-:W-:-:S07]  /*01d0*/  ISETP.NE.U32.AND P1, PT, RZ, UR11, PT ;  /* 0x0000000bff007c0c */ /* 0x000fce000bf25070 */
[----:B---3--:R-:W3:Y:S02]  /*01e0*/  MUFU.RCP R9, R9 ;  /* 0x0000000900097308 */ /* 0x008ee40000001000 */
[----:B---3--:R-:W-:-:S06]  /*01f0*/  VIADD R10, R9, 0xffffffe ;  /* 0x0ffffffe090a7836 */ /* 0x008fcc0000000000 */
[----:B------:R3:W4:Y:S02]  /*0200*/  F2I.FTZ.U32.TRUNC.NTZ R11, R10 ;  /* 0x0000000a000b7305 */ /* 0x000724000021f000 */
[----:B---3--:R-:W-:Y:S01]  /*0210*/  IMAD.MOV.U32 R10, RZ, RZ, RZ ;  /* 0x000000ffff0a7224 */ /* 0x008fe200078e00ff */
[----:B----4-:R-:W-:-:S05]  /*0220*/  IADD3 R13, PT, PT, RZ, -R11, RZ ;  /* 0x8000000bff0d7210 */ /* 0x010fca0007ffe0ff */
[----:B------:R-:W-:-:S04]  /*0230*/  IMAD R13, R13, UR11, RZ ;  /* 0x0000000b0d0d7c24 */ /* 0x000fc8000f8e02ff */
[----:B------:R-:W-:-:S06]  /*0240*/  IMAD.HI.U32 R11, R11, R13, R10 ;  /* 0x0000000d0b0b7227 */ /* 0x000fcc00078e000a */
[----:B------:R-:W-:-:S04]  /*0250*/  IMAD.HI.U32 R11, R11, R0, RZ ;  /* 0x000000000b0b7227 */ /* 0x000fc800078e00ff */
[----:B------:R-:W-:-:S04]  /*0260*/  IMAD.MOV R11, RZ, RZ, -R11 ;  /* 0x000000ffff0b7224 */ /* 0x000fc800078e0a0b */
[----:B------:R-:W-:Y:S02]  /*0270*/  IMAD R12, R11, UR11, R0 ;  /* 0x0000000b0b0c7c24 */ /* 0x000fe4000f8e0200 */
[----:B------:R-:W-:-:S03]  /*0280*/  HFMA2 R11, -RZ, RZ, 0, 0 ;  /* 0x00000000ff0b7431 */ /* 0x000fc600000001ff */
[----:B------:R-:W-:-:S13]  /*0290*/  ISETP.GE.U32.AND P0, PT, R12, UR11, PT ;  /* 0x0000000b0c007c0c */ /* 0x000fda000bf06070 */
[----:B------:R-:W-:-:S04]  /*02a0*/  @P0 IADD3 R12, PT, PT, R12, -UR11, RZ ;  /* 0x8000000b0c0c0c10 */ /* 0x000fc8000fffe0ff */
[----:B------:R-:W-:-:S13]  /*02b0*/  ISETP.GE.U32.AND P0, PT, R12, UR11, PT ;  /* 0x0000000b0c007c0c */ /* 0x000fda000bf06070 */
[----:B------:R-:W-:Y:S01]  /*02c0*/  @P0 VIADD R12, R12, -UR11 ;  /* 0x8000000b0c0c0c36 */ /* 0x000fe20008000000 */
[----:B------:R-:W-:-:S05]  /*02d0*/  @!P1 LOP3.LUT R12, RZ, UR11, RZ, 0x33, !PT ;  /* 0x0000000bff0c9c12 */ /* 0x000fca000f8e33ff */
[----:B------:R-:W-:Y:S01]  /*02e0*/  IMAD.MOV.U32 R10, RZ, RZ, R12 ;  /* 0x000000ffff0a7224 */ /* 0x000fe200078e000c */
[----:B------:R-:W-:Y:S06]  /*02f0*/  BRA `(.L_x_2) ;  /* 0x0000000000107947 */ /* 0x000fec0003800000 */
.L_x_1:
[----:B------:R-:W-:Y:S01]  /*0300*/  IMAD.MOV.U32 R12, RZ, RZ, R0 ;  /* 0x000000ffff0c7224 */ /* 0x000fe200078e0000 */
[----:B------:R-:W-:Y:S01]  /*0310*/  MOV R14, 0x340 ;  /* 0x00000340000e7802 */ /* 0x000fe20000000f00 */
[----:B------:R-:W-:-:S07]  /*0320*/  IMAD.MOV.U32 R9, RZ, RZ, R5 ;  /* 0x000000ffff097224 */ /* 0x000fce00078e0005 */
[----:B012--5:R-:W-:Y:S05]  /*0330*/  CALL.REL.NOINC `($__internal_0_$__cuda_sm20_rem_u64) ;  /* 0x0000000400707944 */ /* 0x027fea0003c00000 */
.L_x_2:
[----:B------:R-:W-:Y:S05]  /*0340*/  BSYNC.RECONVERGENT B0 ;  /* 0x0000000000007941 */ /* 0x000fea0003800200 */
.L_x_0:
[-C--:B------:R-:W-:Y:S01]  /*0350*/  IMAD R9, R11, R0.reuse, RZ ;  /* 0x000000000b097224 */ /* 0x080fe200078e02ff */
[----:B------:R-:W-:Y:S01]  /*0360*/  BSSY.RECONVERGENT B0, `(.L_x_3) ;  /* 0x000001c000007945 */ /* 0x000fe20003800200 */
[----:B------:R-:W-:-:S04]  /*0370*/  IMAD.WIDE.U32 R12, R10, R0, RZ ;  /* 0x000000000a0c7225 */ /* 0x000fc800078e00ff */
[----:B------:R-:W-:-:S05]  /*0380*/  IMAD R9, R5, R10, R9 ;  /* 0x0000000a05097224 */ /* 0x000fca00078e0209 */
[----:B------:R-:W-:-:S04]  /*0390*/  IADD3 R9, PT, PT, R13, R9, RZ ;  /* 0x000000090d097210 */ /* 0x000fc80007ffe0ff */
[----:B------:R-:W-:-:S04]  /*03a0*/  LOP3.LUT R10, R9, UR10, RZ, 0xfc, !PT ;  /* 0x0000000a090a7c12 */ /* 0x000fc8000f8efcff */
[----:B------:R-:W-:-:S13]  /*03b0*/  ISETP.NE.U32.AND P0, PT, R10, RZ, PT ;  /* 0x000000ff0a00720c */ /* 0x000fda0003f05070 */
[----:B------:R-:W-:Y:S05]  /*03c0*/  @P0 BRA `(.L_x_4) ;  /* 0x00000000004c0947 */ /* 0x000fea0003800000 */
[----:B------:R-:W3:Y:S01]  /*03d0*/  I2F.U32.RP R13, UR11 ;  /* 0x0000000b000d7d06 */ /* 0x000ee20008209000 */
[----:B------:R-:W-:Y:S02]  /*03e0*/  MOV R10, RZ ;  /* 0x000000ff000a7202 */ /* 0x000fe40000000f00 */
[----:B------:R-:W-:-:S05]  /*03f0*/  ISETP.NE.U32.AND P1, PT, RZ, UR11, PT ;  /* 0x0000000bff007c0c */ /* 0x000fca000bf25070 */
[----:B---3--:R-:W3:Y:S02]  /*0400*/  MUFU.RCP R13, R13 ;  /* 0x0000000d000d7308 */ /* 0x008ee40000001000 */
[----:B---3--:R-:W-:-:S06]  /*0410*/  VIADD R11, R13, 0xffffffe ;  /* 0x0ffffffe0d0b7836 */ /* 0x008fcc0000000000 */
[----:B------:R-:W3:Y:S02]  /*0420*/  F2I.FTZ.U32.TRUNC.NTZ R11, R11 ;  /* 0x0000000b000b7305 */ /* 0x000ee4000021f000 */
[----:B---3--:R-:W-:-:S04]  /*0430*/  IMAD.MOV R9, RZ, RZ, -R11 ;  /* 0x000000ffff097224 */ /* 0x008fc800078e0a0b */
[----:B------:R-:W-:-:S04]  /*0440*/  IMAD R9, R9, UR11, RZ ;  /* 0x0000000b09097c24 */ /* 0x000fc8000f8e02ff */
[----:B------:R-:W-:-:S04]  /*0450*/  IMAD.HI.U32 R9, R11, R9, R10 ;  /* 0x000000090b097227 */ /* 0x000fc800078e000a */
[----:B------:R-:W-:Y:S02]  /*0460*/  IMAD.MOV.U32 R11, RZ, RZ, RZ ;  /* 0x000000ffff0b7224 */ /* 0x000fe400078e00ff */
[----:B------:R-:W-:-:S04]  /*0470*/  IMAD.HI.U32 R9, R9, R12, RZ ;  /* 0x0000000c09097227 */ /* 0x000fc800078e00ff */
[----:B------:R-:W-:-:S04]  /*0480*/  IMAD.MOV R9, RZ, RZ, -R9 ;  /* 0x000000ffff097224 */ /* 0x000fc800078e0a09 */
[----:B------:R-:W-:-:S05]  /*0490*/  IMAD R10, R9, UR11, R12 ;  /* 0x0000000b090a7c24 */ /* 0x000fca000f8e020c */
[----:B------:R-:W-:-:S13]  /*04a0*/  ISETP.GE.U32.AND P0, PT, R10, UR11, PT ;  /* 0x0000000b0a007c0c */ /* 0x000fda000bf06070 */
[----:B------:R-:W-:-:S05]  /*04b0*/  @P0 VIADD R10, R10, -UR11 ;  /* 0x8000000b0a0a0c36 */ /* 0x000fca0008000000 */
[----:B------:R-:W-:-:S13]  /*04c0*/  ISETP.GE.U32.AND P0, PT, R10, UR11, PT ;  /* 0x0000000b0a007c0c */ /* 0x000fda000bf06070 */
[----:B------:R-:W-:Y:S02]  /*04d0*/  @P0 IADD3 R10, PT, PT, R10, -UR11, RZ ;  /* 0x8000000b0a0a0c10 */ /* 0x000fe4000fffe0ff */
[----:B------:R-:W-:Y:S01]  /*04e0*/  @!P1 LOP3.LUT R10, RZ, UR11, RZ, 0x33, !PT ;  /* 0x0000000bff0a9c12 */ /* 0x000fe2000f8e33ff */
[----:B------:R-:W-:Y:S06]  /*04f0*/  BRA `(.L_x_5) ;  /* 0x0000000000087947 */ /* 0x000fec0003800000 */
.L_x_4:
[----:B------:R-:W-:-:S07]  /*0500*/  MOV R14, 0x520 ;  /* 0x00000520000e7802 */ /* 0x000fce0000000f00 */
[----:B012--5:R-:W-:Y:S05]  /*0510*/  CALL.REL.NOINC `($__internal_0_$__cuda_sm20_rem_u64) ;  /* 0x0000000000f87944 */ /* 0x027fea0003c00000 */
.L_x_5:
[----:B------:R-:W-:Y:S05]  /*0520*/  BSYNC.RECONVERGENT B0 ;  /* 0x0000000000007941 */ /* 0x000fea0003800200 */
.L_x_3:
[-C--:B------:R-:W-:Y:S01]  /*0530*/  IMAD R9, R11, R0.reuse, RZ ;  /* 0x000000000b097224 */ /* 0x080fe200078e02ff */
[----:B------:R-:W-:Y:S01]  /*0540*/  BSSY.RECONVERGENT B0, `(.L_x_6) ;  /* 0x000001e000007945 */ /* 0x000fe20003800200 */
[----:B------:R-:W-:-:S04]  /*0550*/  IMAD.WIDE.U32 R12, R10, R0, RZ ;  /* 0x000000000a0c7225 */ /* 0x000fc800078e00ff */
[----:B------:R-:W-:-:S04]  /*0560*/  IMAD R9, R5, R10, R9 ;  /* 0x0000000a05097224 */ /* 0x000fc800078e0209 */
[----:B------:R-:W-:-:S05]  /*0570*/  IMAD.IADD R9, R13, 0x1, R9 ;  /* 0x000000010d097824 */ /* 0x000fca00078e0209 */
[----:B------:R-:W-:-:S04]  /*0580*/  LOP3.LUT R10, R9, UR10, RZ, 0xfc, !PT ;  /* 0x0000000a090a7c12 */ /* 0x000fc8000f8efcff */
[----:B------:R-:W-:-:S13]  /*0590*/  ISETP.NE.U32.AND P0, PT, R10, RZ, PT ;  /* 0x000000ff0a00720c */ /* 0x000fda0003f05070 */
[----:B------:R-:W-:Y:S05]  /*05a0*/  @P0 BRA `(.L_x_7) ;  /* 0x00000000004c0947 */ /* 0x000fea0003800000 */
[----:B------:R-:W3:Y:S01]  /*05b0*/  I2F.U32.RP R9, UR11 ;  /* 0x0000000b00097d06 */ /* 0x000ee20008209000 */
[----:B-1----:R-:W-:Y:S01]  /*05c0*/  HFMA2 R6, -RZ, RZ, 0, 0 ;  /* 0x00000000ff067431 */ /* 0x002fe200000001ff */
[----:B------:R-:W-:-:S06]  /*05d0*/  ISETP.NE.U32.AND P1, PT, RZ, UR11, PT ;  /* 0x0000000bff007c0c */ /* 0x000fcc000bf25070 */
[----:B---3--:R-:W1:Y:S02]  /*05e0*/  MUFU.RCP R9, R9 ;  /* 0x0000000900097308 */ /* 0x008e640000001000 */
[----:B-1----:R-:W-:-:S06]  /*05f0*/  IADD3 R10, PT, PT, R9, 0xffffffe, RZ ;  /* 0x0ffffffe090a7810 */ /* 0x002fcc0007ffe0ff */
[----:B0-----:R-:W0:Y:S02]  /*0600*/  F2I.FTZ.U32.TRUNC.NTZ R7, R10 ;  /* 0x0000000a00077305 */ /* 0x001e24000021f000 */
[----:B0-----:R-:W-:-:S04]  /*0610*/  IMAD.MOV R11, RZ, RZ, -R7 ;  /* 0x000000ffff0b7224 */ /* 0x001fc800078e0a07 */
[----:B------:R-:W-:-:S04]  /*0620*/  IMAD R11, R11, UR11, RZ ;  /* 0x0000000b0b0b7c24 */ /* 0x000fc8000f8e02ff */
[----:B------:R-:W-:-:S06]  /*0630*/  IMAD.HI.U32 R11, R7, R11, R6 ;  /* 0x0000000b070b7227 */ /* 0x000fcc00078e0006 */
[----:B------:R-:W-:-:S04]  /*0640*/  IMAD.HI.U32 R6, R11, R12, RZ ;  /* 0x0000000c0b067227 */ /* 0x000fc800078e00ff */
[----:B------:R-:W-:-:S04]  /*0650*/  IMAD.MOV R7, RZ, RZ, -R6 ;  /* 0x000000ffff077224 */ /* 0x000fc800078e0a06 */
[----:B------:R-:W-:Y:S01]  /*0660*/  IMAD R6, R7, UR11, R12 ;  /* 0x0000000b07067c24 */ /* 0x000fe2000f8e020c */
[----:B------:R-:W-:-:S04]  /*0670*/  MOV R7, RZ ;  /* 0x000000ff00077202 */ /* 0x000fc80000000f00 */
[----:B------:R-:W-:-:S13]  /*0680*/  ISETP.GE.U32.AND P0, PT, R6, UR11, PT ;  /* 0x0000000b06007c0c */ /* 0x000fda000bf06070 */
[----:B------:R-:W-:-:S04]  /*0690*/  @P0 IADD3 R6, PT, PT, R6, -UR11, RZ ;  /* 0x8000000b06060c10 */ /* 0x000fc8000fffe0ff */
[----:B------:R-:W-:-:S13]  /*06a0*/  ISETP.GE.U32.AND P0, PT, R6, UR11, PT ;  /* 0x0000000b06007c0c */ /* 0x000fda000bf06070 */
[----:B------:R-:W-:Y:S01]  /*06b0*/  @P0 VIADD R6, R6, -UR11 ;  /* 0x8000000b06060c36 */ /* 0x000fe20008000000 */
[----:B------:R-:W-:Y:S01]  /*06c0*/  @!P1 LOP3.LUT R6, RZ, UR11, RZ, 0x33, !PT ;  /* 0x0000000bff069c12 */ /* 0x000fe2000f8e33ff */
[----:B------:R-:W-:Y:S06]  /*06d0*/  BRA `(.L_x_8) ;  /* 0x0000000000107947 */ /* 0x000fec0003800000 */
.L_x_7:
[----:B------:R-:W-:-:S07]  /*06e0*/  MOV R14, 0x700 ;  /* 0x00000700000e7802 */ /* 0x000fce0000000f00 */
[----:B012--5:R-:W-:Y:S05]  /*06f0*/  CALL.REL.NOINC `($__internal_0_$__cuda_sm20_rem_u64) ;  /* 0x0000000000807944 */ /* 0x027fea0003c00000 */
[----:B------:R-:W-:Y:S01]  /*0700*/  IMAD.MOV.U32 R6, RZ, RZ, R10 ;  /* 0x000000ffff067224 */ /* 0x000fe200078e000a */
[----:B------:R-:W-:-:S07]  /*0710*/  MOV R7, R11 ;  /* 0x0000000b00077202 */ /* 0x000fce0000000f00 */
.L_x_8:
[----:B------:R-:W-:Y:S05]  /*0720*/  BSYNC.RECONVERGENT B0 ;  /* 0x0000000000007941 */ /* 0x000fea0003800200 */
.L_x_6:
[----:B-----5:R-:W-:Y:S01]  /*0730*/  ISETP.GE.U32.AND P0, PT, R8, UR7, PT ;  /* 0x0000000708007c0c */ /* 0x020fe2000bf06070 */
[----:B------:R-:W-:Y:S01]  /*0740*/  BSSY.RECONVERGENT B0, `(.L_x_9) ;  /* 0x0000015000007945 */ /* 0x000fe20003800200 */
[----:B------:R-:W-:-:S04]  /*0750*/  ISETP.NE.U32.AND P1, PT, R6, UR8, PT ;  /* 0x0000000806007c0c */ /* 0x000fc8000bf25070 */
[----:B------:R-:W-:-:S13]  /*0760*/  ISETP.NE.OR.EX P0, PT, R7, UR9, P0, P1 ;  /* 0x0000000907007c0c */ /* 0x000fda0008705710 */
[----:B------:R-:W-:Y:S05]  /*0770*/  @P0 BRA `(.L_x_10) ;  /* 0x0000000000440947 */ /* 0x000fea0003800000 */
[----:B------:R-:W0:Y:S01]  /*0780*/  S2R R11, SR_LANEID ;  /* 0x00000000000b7919 */ /* 0x000e220000000000 */
[----:B------:R-:W-:Y:S01]  /*0790*/  VOTEU.ANY UR6, UPT, PT ;  /* 0x0000000000067886 */ /* 0x000fe200038e0100 */
[----:B------:R-:W1:Y:S01]  /*07a0*/  LDC.64 R6, c[0x4][RZ] ;  /* 0x01000000ff067b82 */ /* 0x000e620000000a00 */
[----:B------:R-:W0:Y:S08]  /*07b0*/  FLO.U32 R12, UR6 ;  /* 0x00000006000c7d00 */ /* 0x000e3000080e0000 */
[----:B------:R-:W1:Y:S01]  /*07c0*/  POPC R9, UR6 ;  /* 0x0000000600097d09 */ /* 0x000e620008000000 */
[----:B0-----:R-:W-:-:S13]  /*07d0*/  ISETP.EQ.U32.AND P0, PT, R12, R11, PT ;  /* 0x0000000b0c00720c */ /* 0x001fda0003f02070 */
[----:B-1----:R-:W3:Y:S01]  /*07e0*/  @P0 ATOMG.E.ADD.STRONG.GPU PT, R9, desc[UR4][R6.64], R9 ;  /* 0x80000009060909a8 */ /* 0x002ee200081ef104 */
[----:B------:R-:W0:Y:S02]  /*07f0*/  S2R R8, SR_LTMASK ;  /* 0x0000000000087919 */ /* 0x000e240000003900 */
[----:B0-----:R-:W-:-:S04]  /*0800*/  LOP3.LUT R13, R8, UR6, RZ, 0xc0, !PT ;  /* 0x00000006080d7c12 */ /* 0x001fc8000f8ec0ff */
[----:B------:R0:W1:Y:S02]  /*0810*/  POPC R8, R13 ;  /* 0x0000000d00087309 */ /* 0x0000640000000000 */
[----:B0-----:R-:W-:Y:S01]  /*0820*/  IMAD.MOV.U32 R13, RZ, RZ, R5 ;  /* 0x000000ffff0d7224 */ /* 0x001fe200078e0005 */
[----:B---3--:R0:W1:Y:S02]  /*0830*/  SHFL.IDX PT, R11, R9, R12, 0x1f ;  /* 0x00001f0c090b7589 */ /* 0x00806400000e0000 */
[----:B0-----:R-:W-:Y:S01]  /*0840*/  MOV R12, R0 ;  /* 0x00000000000c7202 */ /* 0x001fe20000000f00 */
[----:B-1----:R-:W-:-:S04]  /*0850*/  IMAD.IADD R11, R11, 0x1, R8 ;  /* 0x000000010b0b7824 */ /* 0x002fc800078e0208 */
[----:B--2---:R-:W-:-:S05]  /*0860*/  IMAD.WIDE.U32 R10, R11, 0x8, R2 ;  /* 0x000000080b0a7825 */ /* 0x004fca00078e0002 */
[----:B------:R0:W-:Y:S04]  /*0870*/  STG.E.64 desc[UR4][R10.64], R12 ;  /* 0x0000000c0a007986 */ /* 0x0001e8000c101b04 */
[----:B------:R0:W5:Y:S02]  /*0880*/  LDG.E R8, desc[UR4][R6.64] ;  /* 0x0000000406087981 */ /* 0x000164000c1e1900 */
.L_x_10:
[----:B------:R-:W-:Y:S05]  /*0890*/  BSYNC.RECONVERGENT B0 ;  /* 0x0000000000007941 */ /* 0x000fea0003800200 */
.L_x_9:
[----:B------:R-:W-:-:S04]  /*08a0*/  IADD3 R0, P0, PT, R4, R0, RZ ;  /* 0x0000000004007210 */ /* 0x000fc80007f1e0ff */
[----:B------:R-:W-:Y:S02]  /*08b0*/  LEA.HI.X.SX32 R5, R4, R5, 0x1, P0 ;  /* 0x0000000504057211 */ /* 0x000fe400000f0eff */
[----:B------:R-:W-:-:S04]  /*08c0*/  ISETP.GE.U32.AND P0, PT, R0, UR12, PT ;  /* 0x0000000c00007c0c */ /* 0x000fc8000bf06070 */
[----:B------:R-:W-:-:S13]  /*08d0*/  ISETP.GE.U32.AND.EX P0, PT, R5, UR13, PT, P0 ;  /* 0x0000000d05007c0c */ /* 0x000fda000bf06100 */
[----:B------:R-:W-:Y:S05]  /*08e0*/  @!P0 BRA `(.L_x_11) ;  /* 0xfffffff800188947 */ /* 0x000fea000383ffff */
[----:B------:R-:W-:Y:S05]  /*08f0*/  EXIT ;  /* 0x000000000000794d */ /* 0x000fea0003800000 */
        .weak           $__internal_0_$__cuda_sm20_rem_u64
        .type           $__internal_0_$__cuda_sm20_rem_u64,@function
        .size           $__internal_0_$__cuda_sm20_rem_u64,(.L_x_13 - $__internal_0_$__cuda_sm20_rem_u64)
$__internal_0_$__cuda_sm20_rem_u64:
[----:B------:R-:W0:Y:S08]  /*0900*/  I2F.U64.RP R13, R6 ;  /* 0x00000006000d7312 */ /* 0x000e300000309000 */
[----:B0-----:R-:W0:Y:S02]  /*0910*/  MUFU.RCP R13, R13 ;  /* 0x0000000d000d7308 */ /* 0x001e240000001000 */
[----:B0-----:R-:W-:-:S06]  /*0920*/  IADD3 R10, PT, PT, R13, 0x1ffffffe, RZ ;  /* 0x1ffffffe0d0a7810 */ /* 0x001fcc0007ffe0ff */
[----:B------:R-:W0:Y:S02]  /*0930*/  F2I.U64.TRUNC R10, R10 ;  /* 0x0000000a000a7311 */ /* 0x000e24000020d800 */
[----:B0-----:R-:W-:-:S04]  /*0940*/  IMAD.WIDE.U32 R16, R10, R6, RZ ;  /* 0x000000060a107225 */ /* 0x001fc800078e00ff */
[C---:B------:R-:W-:Y:S01]  /*0950*/  IMAD R15, R10.reuse, R7, R17 ;  /* 0x000000070a0f7224 */ /* 0x040fe200078e0211 */
[----:B------:R-:W-:Y:S02]  /*0960*/  IADD3 R19, P0, PT, RZ, -R16, RZ ;  /* 0x80000010ff137210 */ /* 0x000fe40007f1e0ff */
[----:B------:R-:W-:Y:S01]  /*0970*/  MOV R17, R10 ;  /* 0x0000000a00117202 */ /* 0x000fe20000000f00 */
[----:B------:R-:W-:Y:S02]  /*0980*/  IMAD R15, R11, R6, R15 ;  /* 0x000000060b0f7224 */ /* 0x000fe400078e020f */
[----:B------:R-:W-:-:S04]  /*0990*/  IMAD.HI.U32 R16, R10, R19, RZ ;  /* 0x000000130a107227 */ /* 0x000fc800078e00ff */
[----:B------:R-:W-:-:S04]  /*09a0*/  IMAD.X R15, RZ, RZ, ~R15, P0 ;  /* 0x000000ffff0f7224 */ /* 0x000fc800000e0e0f */
[----:B------:R-:W-:-:S04]  /*09b0*/  IMAD.WIDE.U32 R16, P0, R10, R15, R16 ;  /* 0x0000000f0a107225 */ /* 0x000fc80007800010 */
[C---:B------:R-:W-:Y:S02]  /*09c0*/  IMAD R21, R11.reuse, R15, RZ ;  /* 0x0000000f0b157224 */ /* 0x040fe400078e02ff */
[----:B------:R-:W-:-:S04]  /*09d0*/  IMAD.HI.U32 R16, P1, R11, R19, R16 ;  /* 0x000000130b107227 */ /* 0x000fc80007820010 */
[----:B------:R-:W-:Y:S01]  /*09e0*/  IMAD.HI.U32 R13, R11, R15, RZ ;  /* 0x0000000f0b0d7227 */ /* 0x000fe200078e00ff */
[----:B------:R-:W-:-:S03]  /*09f0*/  IADD3 R17, P2, PT, R21, R16, RZ ;  /* 0x0000001015117210 */ /* 0x000fc60007f5e0ff */
[----:B------:R-:W-:Y:S02]  /*0a00*/  IMAD.X R13, R13, 0x1, R11, P0 ;  /* 0x000000010d0d7824 */ /* 0x000fe400000e060b */
[----:B------:R-:W-:-:S03]  /*0a10*/  IMAD.WIDE.U32 R10, R17, R6, RZ ;  /* 0x00000006110a7225 */ /* 0x000fc600078e00ff */
[----:B------:R-:W-:Y:S01]  /*0a20*/  IADD3.X R13, PT, PT, RZ, RZ, R13, P2, P1 ;  /* 0x000000ffff0d7210 */ /* 0x000fe200017e240d */
[----:B------:R-:W-:Y:S01]  /*0a30*/  IMAD R11, R17, R7, R11 ;  /* 0x00000007110b7224 */ /* 0x000fe200078e020b */
[----:B------:R-:W-:-:S03]  /*0a40*/  IADD3 R15, P0, PT, RZ, -R10, RZ ;  /* 0x8000000aff0f7210 */ /* 0x000fc60007f1e0ff */
[----:B------:R-:W-:Y:S02]  /*0a50*/  IMAD R11, R13, R6, R11 ;  /* 0x000000060d0b7224 */ /* 0x000fe400078e020b */
[----:B------:R-:W-:-:S03]  /*0a60*/  IMAD.HI.U32 R16, R17, R15, RZ ;  /* 0x0000000f11107227 */ /* 0x000fc600078e00ff */
[----:B------:R-:W-:Y:S01]  /*0a70*/  IADD3.X R10, PT, PT, RZ, ~R11, RZ, P0, !PT ;  /* 0x8000000bff0a7210 */ /* 0x000fe200007fe4ff */
[----:B------:R-:W-:-:S04]  /*0a80*/  HFMA2 R11, -RZ, RZ, 0, 0 ;  /* 0x00000000ff0b7431 */ /* 0x000fc800000001ff */
[----:B------:R-:W-:-:S04]  /*0a90*/  IMAD.WIDE.U32 R16, P0, R17, R10, R16 ;  /* 0x0000000a11107225 */ /* 0x000fc80007800010 */
[C---:B------:R-:W-:Y:S02]  /*0aa0*/  IMAD R18, R13.reuse, R10, RZ ;  /* 0x0000000a0d127224 */ /* 0x040fe400078e02ff */
[----:B------:R-:W-:-:S04]  /*0ab0*/  IMAD.HI.U32 R15, P1, R13, R15, R16 ;  /* 0x0000000f0d0f7227 */ /* 0x000fc80007820010 */
[----:B------:R-:W-:Y:S01]  /*0ac0*/  IMAD.HI.U32 R10, R13, R10, RZ ;  /* 0x0000000a0d0a7227 */ /* 0x000fe200078e00ff */
[----:B------:R-:W-:-:S03]  /*0ad0*/  IADD3 R15, P2, PT, R18, R15, RZ ;  /* 0x0000000f120f7210 */ /* 0x000fc60007f5e0ff */
[----:B------:R-:W-:Y:S02]  /*0ae0*/  IMAD.X R13, R10, 0x1, R13, P0 ;  /* 0x000000010a0d7824 */ /* 0x000fe400000e060d */
[----:B------:R-:W-:-:S03]  /*0af0*/  IMAD.HI.U32 R10, R15, R12, RZ ;  /* 0x0000000c0f0a7227 */ /* 0x000fc600078e00ff */
[----:B------:R-:W-:Y:S01]  /*0b00*/  IADD3.X R13, PT, PT, RZ, RZ, R13, P2, P1 ;  /* 0x000000ffff0d7210 */ /* 0x000fe200017e240d */
[----:B------:R-:W-:-:S04]  /*0b10*/  IMAD.WIDE.U32 R10, R15, R9, R10 ;  /* 0x000000090f0a7225 */ /* 0x000fc800078e000a */
[C---:B------:R-:W-:Y:S02]  /*0b20*/  IMAD R15, R13.reuse, R9, RZ ;  /* 0x000000090d0f7224 */ /* 0x040fe400078e02ff */
[----:B------:R-:W-:-:S04]  /*0b30*/  IMAD.HI.U32 R10, P0, R13, R12, R10 ;  /* 0x0000000c0d0a7227 */ /* 0x000fc8000780000a */
[----:B------:R-:W-:Y:S01]  /*0b40*/  IMAD.HI.U32 R13, R13, R9, RZ ;  /* 0x000000090d0d7227 */ /* 0x000fe200078e00ff */
[----:B------:R-:W-:-:S03]  /*0b50*/  IADD3 R15, P1, PT, R15, R10, RZ ;  /* 0x0000000a0f0f7210 */ /* 0x000fc60007f3e0ff */
[----:B------:R-:W-:Y:S02]  /*0b60*/  IMAD.X R13, RZ, RZ, R13, P0 ;  /* 0x000000ffff0d7224 */ /* 0x000fe400000e060d */
[----:B------:R-:W-:-:S03]  /*0b70*/  IMAD.WIDE.U32 R10, R15, R6, RZ ;  /* 0x000000060f0a7225 */ /* 0x000fc600078e00ff */
[----:B------:R-:W-:Y:S01]  /*0b80*/  IADD3.X R13, PT, PT, RZ, R13, RZ, P1, !PT ;  /* 0x0000000dff0d7210 */ /* 0x000fe20000ffe4ff */
[----:B------:R-:W-:Y:S01]  /*0b90*/  IMAD R15, R15, R7, R11 ;  /* 0x000000070f0f7224 */ /* 0x000fe200078e020b */
[----:B------:R-:W-:-:S03]  /*0ba0*/  IADD3 R11, P1, PT, -R10, R12, RZ ;  /* 0x0000000c0a0b7210 */ /* 0x000fc60007f3e1ff */
[-C--:B------:R-:W-:Y:S01]  /*0bb0*/  IMAD R10, R13, R6.reuse, R15 ;  /* 0x000000060d0a7224 */ /* 0x080fe200078e020f */
[----:B------:R-:W-:Y:S02]  /*0bc0*/  ISETP.GE.U32.AND P0, PT, R11, R6, PT ;  /* 0x000000060b00720c */ /* 0x000fe40003f06070 */
[----:B------:R-:W-:Y:S01]  /*0bd0*/  MOV R15, 0x0 ;  /* 0x00000000000f7802 */ /* 0x000fe20000000f00 */
[----:B------:R-:W-:Y:S01]  /*0be0*/  IMAD.X R10, R9, 0x1, ~R10, P1 ;  /* 0x00000001090a7824 */ /* 0x000fe200008e0e0a */
[----:B------:R-:W-:-:S04]  /*0bf0*/  IADD3 R9, P1, PT, -R6, R11, RZ ;  /* 0x0000000b06097210 */ /* 0x000fc80007f3e1ff */
[----:B------:R-:W-:Y:S02]  /*0c00*/  ISETP.GE.U32.AND.EX P0, PT, R10, R7, PT, P0 ;  /* 0x000000070a00720c */ /* 0x000fe40003f06100 */
[-C--:B------:R-:W-:Y:S02]  /*0c10*/  IADD3.X R12, PT, PT, ~R7, R10.reuse, RZ, P1, !PT ;  /* 0x0000000a070c7210 */ /* 0x080fe40000ffe5ff */
[----:B------:R-:W-:Y:S02]  /*0c20*/  SEL R9, R9, R11, P0 ;  /* 0x0000000b09097207 */ /* 0x000fe40000000000 */
[----:B------:R-:W-:Y:S02]  /*0c30*/  SEL R12, R12, R10, P0 ;  /* 0x0000000a0c0c7207 */ /* 0x000fe40000000000 */
[----:B------:R-:W-:Y:S02]  /*0c40*/  IADD3 R10, P2, PT, -R6, R9, RZ ;  /* 0x00000009060a7210 */ /* 0x000fe40007f5e1ff */
[----:B------:R-:W-:-:S02]  /*0c50*/  ISETP.GE.U32.AND P0, PT, R9, R6, PT ;  /* 0x000000060900720c */ /* 0x000fc40003f06070 */
[----:B------:R-:W-:Y:S01]  /*0c60*/  ISETP.NE.U32.AND P1, PT, R6, RZ, PT ;  /* 0x000000ff0600720c */ /* 0x000fe20003f25070 */
[C---:B------:R-:W-:Y:S01]  /*0c70*/  IMAD.X R11, R12.reuse, 0x1, ~R7, P2 ;  /* 0x000000010c0b7824 */ /* 0x040fe200010e0e07 */
[----:B------:R-:W-:Y:S02]  /*0c80*/  ISETP.GE.U32.AND.EX P0, PT, R12, R7, PT, P0 ;  /* 0x000000070c00720c */ /* 0x000fe40003f06100 */
[----:B------:R-:W-:Y:S02]  /*0c90*/  ISETP.NE.AND.EX P1, PT, R7, RZ, PT, P1 ;  /* 0x000000ff0700720c */ /* 0x000fe40003f25310 */
[----:B------:R-:W-:Y:S02]  /*0ca0*/  SEL R10, R10, R9, P0 ;  /* 0x000000090a0a7207 */ /* 0x000fe40000000000 */
[----:B------:R-:W-:Y:S02]  /*0cb0*/  SEL R11, R11, R12, P0 ;  /* 0x0000000c0b0b7207 */ /* 0x000fe40000000000 */
[----:B------:R-:W-:-:S02]  /*0cc0*/  SEL R10, R10, 0xffffffff, P1 ;  /* 0xffffffff0a0a7807 */ /* 0x000fc40000800000 */
[----:B------:R-:W-:Y:S01]  /*0cd0*/  SEL R11, R11, 0xffffffff, P1 ;  /* 0xffffffff0b0b7807 */ /* 0x000fe20000800000 */
[----:B------:R-:W-:Y:S06]  /*0ce0*/  RET.REL.NODEC R14 `(_Z11breakingrsayyPyi) ;  /* 0xfffffff00ec47950 */ /* 0x000fec0003c3ffff */
.L_x_12:
[----:B------:R-:W-:-:S00]  /*0cf0*/  BRA `(.L_x_12) ;  /* 0xfffffffc00fc7947 */ /* 0x000fc0000383ffff */
[----:B------:R-:W-:-:S00]  /*0d00*/  NOP ;  /* 0x0000000000007918 */ /* 0x000fc00000000000 */
[----:B------:R-:W-:-:S00]  /*0d10*/  NOP ;  /* 0x0000000000007918 */ /* 0x000fc00000000000 */
[----:B------:R-:W-:-:S00]  /*0d20*/  NOP ;  /* 0x0000000000007918 */ /* 0x000fc00000000000 */
[----:B------:R-:W-:-:S00]  /*0d30*/  NOP ;  /* 0x0000000000007918 */ /* 0x000fc00000000000 */
[----:B------:R-:W-:-:S00]  /*0d40*/  NOP ;  /* 0x0000000000007918 */ /* 0x000fc00000000000 */
[----:B------:R-:W-:-:S00]  /*0d50*/  NOP ;  /* 0x0000000000007918 */ /* 0x000fc00000000000 */
[----:B------:R-:W-:-:S00]  /*0d60*/  NOP ;  /* 0x0000000000007918 */ /* 0x000fc00000000000 */
[----:B------:R-:W-:-:S00]  /*0d70*/  NOP ;  /* 0x0000000000007918 */ /* 0x000fc00000000000 */
.L_x_13:


//--------------------- .nv.shared.reserved.0     --------------------------
	.section	.nv.shared.reserved.0,"aw",@nobits
	.weak		__nv_reservedSMEM_offset_0_alias
	.size		__nv_reservedSMEM_offset_0_alias, 0, 64
	.other		__nv_reservedSMEM_offset_0_alias,@"STO_CUDA_RESERVED_SHARED STV_DEFAULT"
__nv_reservedSMEM_offset_0_alias:
	.zero		0
	.zero		64


//--------------------- .nv.global                --------------------------
	.section	.nv.global,"aw",@nobits
	.align	4
.nv.global:
	.type		messagenum,@object
	.size		messagenum,(.L_0 - messagenum)
	.other		messagenum,@"STV_DEFAULT STO_CUDA_MANAGED"
messagenum:
	.zero		4
.L_0:


//--------------------- .nv.constant0._Z11breakingrsayyPyi --------------------------
	.section	.nv.constant0._Z11breakingrsayyPyi,"a",@progbits
	.sectionflags	@""
	.align	4
.nv.constant0._Z11breakingrsayyPyi:
	.zero		924


//--------------------- SYMBOLS --------------------------

	.type		.nv.reservedSmem.offset0,@object
	.size		.nv.reservedSmem.offset0,0x4
